	.headerflags	@"EF_CUDA_TEXMODE_UNIFIED EF_CUDA_64BIT_ADDRESS EF_CUDA_ACCELERATORS EF_CUDA_SM90 EF_CUDA_VIRTUAL_SM(EF_CUDA_SM90)"
	.elftype	@"ET_EXEC"


//--------------------- .nv.info                  --------------------------
	.section	.nv.info,"",@"SHT_CUDA_INFO"
	.align	4


	//----- nvinfo : EIATTR_REGCOUNT
	.align		4
        /*0000*/ 	.byte	0x04, 0x2f
        /*0002*/ 	.short	(.L_1 - .L_0)
	.align		4
.L_0:
        /*0004*/ 	.word	index@(triton_poi_fused__softmax_div_masked_fill_sqrt_3)
        /*0008*/ 	.word	0x00000019


	//----- nvinfo : EIATTR_MIN_STACK_SIZE
	.align		4
.L_1:
        /*000c*/ 	.byte	0x04, 0x12
        /*000e*/ 	.short	(.L_3 - .L_2)
	.align		4
.L_2:
        /*0010*/ 	.word	index@(triton_poi_fused__softmax_div_masked_fill_sqrt_3)
        /*0014*/ 	.word	0x00000000


	//----- nvinfo : EIATTR_FRAME_SIZE
	.align		4
.L_3:
        /*0018*/ 	.byte	0x04, 0x11
        /*001a*/ 	.short	(.L_5 - .L_4)
	.align		4
.L_4:
        /*001c*/ 	.word	index@(triton_poi_fused__softmax_div_masked_fill_sqrt_3)
        /*0020*/ 	.word	0x00000000


	//----- nvinfo : EIATTR_MIN_STACK_SIZE
	.align		4
.L_5:
        /*0024*/ 	.byte	0x04, 0x12
        /*0026*/ 	.short	(.L_7 - .L_6)
	.align		4
.L_6:
        /*0028*/ 	.word	index@(triton_poi_fused__softmax_div_masked_fill_sqrt_3)
        /*002c*/ 	.word	0x00000000
.L_7:


//--------------------- .nv.info.triton_poi_fused__softmax_div_masked_fill_sqrt_3 --------------------------
	.section	.nv.info.triton_poi_fused__softmax_div_masked_fill_sqrt_3,"",@"SHT_CUDA_INFO"
	.sectionflags	@""
	.align	4


	//----- nvinfo : EIATTR_CUDA_API_VERSION
	.align		4
        /*0000*/ 	.byte	0x04, 0x37
        /*0002*/ 	.short	(.L_9 - .L_8)
.L_8:
        /*0004*/ 	.word	0x0000007c


	//----- nvinfo : EIATTR_KPARAM_INFO
	.align		4
.L_9:
        /*0008*/ 	.byte	0x04, 0x17
        /*000a*/ 	.short	(.L_11 - .L_10)
.L_10:
        /*000c*/ 	.word	0x00000000
        /*0010*/ 	.short	0x0004
        /*0012*/ 	.short	0x0020
        /*0014*/ 	.byte	0x00, 0xf0, 0x11, 0x00


	//----- nvinfo : EIATTR_KPARAM_INFO
	.align		4
.L_11:
        /*0018*/ 	.byte	0x04, 0x17
        /*001a*/ 	.short	(.L_13 - .L_12)
.L_12:
        /*001c*/ 	.word	0x00000000
        /*0020*/ 	.short	0x0003
        /*0022*/ 	.short	0x0018
        /*0024*/ 	.byte	0x00, 0xf4, 0x21, 0x00


	//----- nvinfo : EIATTR_KPARAM_INFO
	.align		4
.L_13:
        /*0028*/ 	.byte	0x04, 0x17
        /*002a*/ 	.short	(.L_15 - .L_14)
.L_14:
        /*002c*/ 	.word	0x00000000
        /*0030*/ 	.short	0x0002
        /*0032*/ 	.short	0x0010
        /*0034*/ 	.byte	0x00, 0xf4, 0x21, 0x00


	//----- nvinfo : EIATTR_KPARAM_INFO
	.align		4
.L_15:
        /*0038*/ 	.byte	0x04, 0x17
        /*003a*/ 	.short	(.L_17 - .L_16)
.L_16:
        /*003c*/ 	.word	0x00000000
        /*0040*/ 	.short	0x0001
        /*0042*/ 	.short	0x0008
        /*0044*/ 	.byte	0x00, 0xf4, 0x21, 0x00


	//----- nvinfo : EIATTR_KPARAM_INFO
	.align		4
.L_17:
        /*0048*/ 	.byte	0x04, 0x17
        /*004a*/ 	.short	(.L_19 - .L_18)
.L_18:
        /*004c*/ 	.word	0x00000000
        /*0050*/ 	.short	0x0000
        /*0052*/ 	.short	0x0000
        /*0054*/ 	.byte	0x00, 0xf4, 0x21, 0x00


	//----- nvinfo : EIATTR_SPARSE_MMA_MASK
	.align		4
.L_19:
        /*0058*/ 	.byte	0x03, 0x50
        /*005a*/ 	.short	0x0000


	//----- nvinfo : EIATTR_MAXREG_COUNT
	.align		4
        /*005c*/ 	.byte	0x03, 0x1b
        /*005e*/ 	.short	0x00ff


	//----- nvinfo : EIATTR_EXIT_INSTR_OFFSETS
	.align		4
        /*0060*/ 	.byte	0x04, 0x1c
        /*0062*/ 	.short	(.L_21 - .L_20)


	//   ....[0]....
.L_20:
        /*0064*/ 	.word	0x00000950


	//   ....[1]....
        /*0068*/ 	.word	0x00000970


	//----- nvinfo : EIATTR_REQNTID
	.align		4
.L_21:
        /*006c*/ 	.byte	0x04, 0x10
        /*006e*/ 	.short	(.L_23 - .L_22)
.L_22:
        /*0070*/ 	.word	0x00000020
        /*0074*/ 	.word	0x00000001
        /*0078*/ 	.word	0x00000001


	//----- nvinfo : EIATTR_CBANK_PARAM_SIZE
	.align		4
.L_23:
        /*007c*/ 	.byte	0x03, 0x19
        /*007e*/ 	.short	0x0024


	//----- nvinfo : EIATTR_PARAM_CBANK
	.align		4
        /*0080*/ 	.byte	0x04, 0x0a
        /*0082*/ 	.short	(.L_25 - .L_24)
	.align		4
.L_24:
        /*0084*/ 	.word	index@(.nv.constant0.triton_poi_fused__softmax_div_masked_fill_sqrt_3)
        /*0088*/ 	.short	0x0210
        /*008a*/ 	.short	0x0024


	//----- nvinfo : EIATTR_SW_WAR
	.align		4
.L_25:
        /*008c*/ 	.byte	0x04, 0x36
        /*008e*/ 	.short	(.L_27 - .L_26)
.L_26:
        /*0090*/ 	.word	0x00000008
.L_27:


//--------------------- .nv.callgraph             --------------------------
	.section	.nv.callgraph,"",@"SHT_CUDA_CALLGRAPH"
	.align	4
	.sectionentsize	8
	.align		4
        /*0000*/ 	.word	0x00000000
	.align		4
        /*0004*/ 	.word	0xffffffff
	.align		4
        /*0008*/ 	.word	0x00000000
	.align		4
        /*000c*/ 	.word	0xfffffffe
	.align		4
        /*0010*/ 	.word	0x00000000
	.align		4
        /*0014*/ 	.word	0xfffffffd
	.align		4
        /*0018*/ 	.word	0x00000000
	.align		4
        /*001c*/ 	.word	0xfffffffc


//--------------------- .text.triton_poi_fused__softmax_div_masked_fill_sqrt_3 --------------------------
	.section	.text.triton_poi_fused__softmax_div_masked_fill_sqrt_3,"ax",@progbits
	.align	128
        .global         triton_poi_fused__softmax_div_masked_fill_sqrt_3
        .type           triton_poi_fused__softmax_div_masked_fill_sqrt_3,@function
        .size           triton_poi_fused__softmax_div_masked_fill_sqrt_3,(.L_x_1 - triton_poi_fused__softmax_div_masked_fill_sqrt_3)
        .other          triton_poi_fused__softmax_div_masked_fill_sqrt_3,@"STO_CUDA_ENTRY STV_DEFAULT"
triton_poi_fused__softmax_div_masked_fill_sqrt_3:
.text.triton_poi_fused__softmax_div_masked_fill_sqrt_3:
[----:B------:R-:W0:Y:S01]  /*0000*/  LDC R1, c[0x0][0x28] ;  /* 0x00000a00ff017b82 */ /* 0x000e220000000800 */
[----:B------:R-:W1:Y:S07]  /*0010*/  S2R R0, SR_TID.X ;  /* 0x0000000000007919 */ /* 0x000e6e0000002100 */
[----:B------:R-:W2:Y:S01]  /*0020*/  LDC.64 R4, c[0x0][0x218] ;  /* 0x00008600ff047b82 */ /* 0x000ea20000000a00 */
[----:B------:R-:W-:Y:S01]  /*0030*/  ULDC.64 UR4, c[0x0][0x210] ;  /* 0x0000840000047ab9 */ /* 0x000fe20000000a00 */
[----:B------:R-:W-:Y:S01]  /*0040*/  HFMA2.MMA R7, -RZ, RZ, 0, 0 ;  /* 0x00000000ff077435 */ /* 0x000fe200000001ff */
[----:B------:R-:W3:Y:S01]  /*0050*/  S2R R3, SR_CTAID.X ;  /* 0x0000000000037919 */ /* 0x000ee20000002500 */
[----:B------:R-:W-:Y:S01]  /*0060*/  IMAD.MOV.U32 R11, RZ, RZ, RZ ;  /* 0x000000ffff0b7224 */ /* 0x000fe200078e00ff */
[----:B------:R-:W-:-:S02]  /*0070*/  PRMT R21, RZ, 0x7610, R21 ;  /* 0x00007610ff157816 */ /* 0x000fc40000000015 */
[----:B------:R-:W-:Y:S01]  /*0080*/  PRMT R9, RZ, 0x7610, R9 ;  /* 0x00007610ff097816 */ /* 0x000fe20000000009 */
[----:B-1----:R-:W-:-:S05]  /*0090*/  IMAD.SHL.U32 R0, R0, 0x2, RZ ;  /* 0x0000000200007824 */ /* 0x002fca00078e00ff */
[----:B------:R-:W-:-:S05]  /*00a0*/  LOP3.LUT R0, R0, 0x3e, RZ, 0xc0, !PT ;  /* 0x0000003e00007812 */ /* 0x000fca00078ec0ff */
[----:B---3--:R-:W-:-:S04]  /*00b0*/  IMAD R0, R3, 0x40, R0 ;  /* 0x0000004003007824 */ /* 0x008fc800078e0200 */
[C---:B------:R-:W-:Y:S01]  /*00c0*/  IMAD.SHL.U32 R3, R0.reuse, 0x4, RZ ;  /* 0x0000000400037824 */ /* 0x040fe200078e00ff */
[----:B------:R-:W-:-:S03]  /*00d0*/  ISETP.GE.AND P0, PT, R0, 0x40, PT ;  /* 0x000000400000780c */ /* 0x000fc60003f06270 */
[----:B--2---:R-:W-:Y:S01]  /*00e0*/  IMAD.WIDE R4, R3, 0x4, R4 ;  /* 0x0000000403047825 */ /* 0x004fe200078e0204 */
[----:B------:R-:W-:-:S04]  /*00f0*/  IADD3 R2, P1, R3, UR4, RZ ;  /* 0x0000000403027c10 */ /* 0x000fc8000ff3e0ff */
[----:B------:R-:W-:Y:S01]  /*0100*/  LEA.HI.X.SX32 R3, R3, UR5, 0x1, P1 ;  /* 0x0000000503037c11 */ /* 0x000fe200088f0eff */
[----:B------:R-:W-:-:S04]  /*0110*/  ULDC.64 UR4, c[0x0][0x208] ;  /* 0x0000820000047ab9 */ /* 0x000fc80000000a00 */
[----:B------:R-:W2:Y:S04]  /*0120*/  @!P0 LDG.E.EL R7, desc[UR4][R4.64] ;  /* 0x0000000404078981 */ /* 0x000ea8000c2e1900 */
[----:B------:R-:W3:Y:S04]  /*0130*/  @!P0 LDG.E.EL R11, desc[UR4][R4.64+0x4] ;  /* 0x00000404040b8981 */ /* 0x000ee8000c2e1900 */
[----:B------:R-:W4:Y:S04]  /*0140*/  @!P0 LDG.E.EL.U8 R21, desc[UR4][R2.64] ;  /* 0x0000000402158981 */ /* 0x000f28000c2e1100 */
[----:B------:R-:W5:Y:S01]  /*0150*/  @!P0 LDG.E.EL.U8 R9, desc[UR4][R2.64+0x1] ;  /* 0x0000010402098981 */ /* 0x000f62000c2e1100 */
[----:B------:R-:W-:Y:S01]  /*0160*/  IMAD.MOV.U32 R15, RZ, RZ, RZ ;  /* 0x000000ffff0f7224 */ /* 0x000fe200078e00ff */
[----:B------:R-:W-:-:S05]  /*0170*/  PRMT R13, RZ, 0x7610, R13 ;  /* 0x00007610ff0d7816 */ /* 0x000fca000000000d */
[----:B------:R-:W5:Y:S04]  /*0180*/  @!P0 LDG.E.EL R15, desc[UR4][R4.64+0x8] ;  /* 0x00000804040f8981 */ /* 0x000f68000c2e1900 */
[----:B------:R-:W5:Y:S01]  /*0190*/  @!P0 LDG.E.EL.U8 R13, desc[UR4][R2.64+0x2] ;  /* 0x00000204020d8981 */ /* 0x000f62000c2e1100 */
[----:B------:R-:W-:Y:S01]  /*01a0*/  MOV R8, RZ ;  /* 0x000000ff00087202 */ /* 0x000fe20000000f00 */
[----:B------:R-:W-:Y:S01]  /*01b0*/  IMAD.MOV.U32 R12, RZ, RZ, RZ ;  /* 0x000000ffff0c7224 */ /* 0x000fe200078e00ff */
[----:B------:R-:W-:Y:S01]  /*01c0*/  PRMT R6, RZ, 0x7610, R6 ;  /* 0x00007610ff067816 */ /* 0x000fe20000000006 */
[----:B------:R-:W-:Y:S01]  /*01d0*/  IMAD.MOV.U32 R19, RZ, RZ, RZ ;  /* 0x000000ffff137224 */ /* 0x000fe200078e00ff */
[----:B------:R-:W-:Y:S02]  /*01e0*/  PRMT R10, RZ, 0x7610, R10 ;  /* 0x00007610ff0a7816 */ /* 0x000fe4000000000a */
[----:B------:R-:W-:Y:S01]  /*01f0*/  PRMT R17, RZ, 0x7610, R17 ;  /* 0x00007610ff117816 */ /* 0x000fe20000000011 */
[----:B------:R-:W5:Y:S01]  /*0200*/  @!P0 LDG.E.EL R8, desc[UR4][R4.64+0x10] ;  /* 0x0000100404088981 */ /* 0x000f62000c2e1900 */
[----:B------:R-:W-:-:S03]  /*0210*/  HFMA2.MMA R16, -RZ, RZ, 0, 0 ;  /* 0x00000000ff107435 */ /* 0x000fc600000001ff */
[----:B------:R-:W5:Y:S04]  /*0220*/  @!P0 LDG.E.EL R12, desc[UR4][R4.64+0x14] ;  /* 0x00001404040c8981 */ /* 0x000f68000c2e1900 */
[----:B------:R-:W5:Y:S04]  /*0230*/  @!P0 LDG.E.EL.U8 R6, desc[UR4][R2.64+0x4] ;  /* 0x0000040402068981 */ /* 0x000f68000c2e1100 */
[----:B------:R-:W5:Y:S04]  /*0240*/  @!P0 LDG.E.EL.U8 R10, desc[UR4][R2.64+0x5] ;  /* 0x00000504020a8981 */ /* 0x000f68000c2e1100 */
[----:B------:R-:W5:Y:S04]  /*0250*/  @!P0 LDG.E.EL R19, desc[UR4][R4.64+0xc] ;  /* 0x00000c0404138981 */ /* 0x000f68000c2e1900 */
[----:B------:R-:W5:Y:S01]  /*0260*/  @!P0 LDG.E.EL.U8 R17, desc[UR4][R2.64+0x3] ;  /* 0x0000030402118981 */ /* 0x000f62000c2e1100 */
[----:B------:R-:W-:-:S03]  /*0270*/  PRMT R14, RZ, 0x7610, R14 ;  /* 0x00007610ff0e7816 */ /* 0x000fc6000000000e */
[----:B------:R-:W5:Y:S04]  /*0280*/  @!P0 LDG.E.EL R16, desc[UR4][R4.64+0x18] ;  /* 0x0000180404108981 */ /* 0x000f68000c2e1900 */
[----:B------:R-:W5:Y:S01]  /*0290*/  @!P0 LDG.E.EL.U8 R14, desc[UR4][R2.64+0x6] ;  /* 0x00000604020e8981 */ /* 0x000f62000c2e1100 */
[----:B------:R-:W-:Y:S01]  /*02a0*/  IMAD.MOV.U32 R20, RZ, RZ, RZ ;  /* 0x000000ffff147224 */ /* 0x000fe200078e00ff */
[----:B------:R-:W-:-:S05]  /*02b0*/  PRMT R18, RZ, 0x7610, R18 ;  /* 0x00007610ff127816 */ /* 0x000fca0000000012 */
[----:B------:R-:W5:Y:S04]  /*02c0*/  @!P0 LDG.E.EL R20, desc[UR4][R4.64+0x1c] ;  /* 0x00001c0404148981 */ /* 0x000f68000c2e1900 */
[----:B------:R1:W5:Y:S01]  /*02d0*/  @!P0 LDG.E.EL.U8 R18, desc[UR4][R2.64+0x7] ;  /* 0x0000070402128981 */ /* 0x000362000c2e1100 */
[----:B--2---:R-:W-:Y:S01]  /*02e0*/  FMUL R7, R7, 0.5 ;  /* 0x3f00000007077820 */ /* 0x004fe20000400000 */
[----:B---3--:R-:W-:Y:S01]  /*02f0*/  FMUL R11, R11, 0.5 ;  /* 0x3f0000000b0b7820 */ /* 0x008fe20000400000 */
[----:B----4-:R-:W-:Y:S02]  /*0300*/  LOP3.LUT P1, RZ, R21, 0xff, RZ, 0xc0, !PT ;  /* 0x000000ff15ff7812 */ /* 0x010fe4000782c0ff */
[----:B-----5:R-:W-:Y:S02]  /*0310*/  LOP3.LUT P2, RZ, R9, 0xff, RZ, 0xc0, !PT ;  /* 0x000000ff09ff7812 */ /* 0x020fe4000784c0ff */
[----:B------:R-:W-:-:S02]  /*0320*/  FSEL R7, R7, -1.00000000000000000000e+09, !P1 ;  /* 0xce6e6b2807077808 */ /* 0x000fc40004800000 */
[----:B------:R-:W-:-:S04]  /*0330*/  FSEL R22, R11, -1.00000000000000000000e+09, !P2 ;  /* 0xce6e6b280b167808 */ /* 0x000fc80005000000 */
[-C--:B------:R-:W-:Y:S01]  /*0340*/  FSETP.GT.AND P1, PT, R7, R22.reuse, PT ;  /* 0x000000160700720b */ /* 0x080fe20003f24000 */
[----:B------:R-:W-:Y:S01]  /*0350*/  FMUL R15, R15, 0.5 ;  /* 0x3f0000000f0f7820 */ /* 0x000fe20000400000 */
[----:B------:R-:W-:Y:S02]  /*0360*/  FSETP.NAN.AND P2, PT, R7, R7, PT ;  /* 0x000000070700720b */ /* 0x000fe40003f48000 */
[----:B------:R-:W-:Y:S02]  /*0370*/  LOP3.LUT P3, RZ, R13, 0xff, RZ, 0xc0, !PT ;  /* 0x000000ff0dff7812 */ /* 0x000fe4000786c0ff */
[----:B-1----:R-:W-:Y:S02]  /*0380*/  FSEL R2, R7, R22, P1 ;  /* 0x0000001607027208 */ /* 0x002fe40000800000 */
[----:B------:R-:W-:Y:S02]  /*0390*/  FSEL R15, R15, -1.00000000000000000000e+09, !P3 ;  /* 0xce6e6b280f0f7808 */ /* 0x000fe40005800000 */
[----:B------:R-:W-:-:S04]  /*03a0*/  FSEL R2, R7, R2, P2 ;  /* 0x0000000207027208 */ /* 0x000fc80001000000 */
[----:B------:R-:W-:Y:S01]  /*03b0*/  FSETP.GT.AND P1, PT, R2, R15, PT ;  /* 0x0000000f0200720b */ /* 0x000fe20003f24000 */
[----:B------:R-:W-:Y:S01]  /*03c0*/  FMUL R8, R8, 0.5 ;  /* 0x3f00000008087820 */ /* 0x000fe20000400000 */
[----:B------:R-:W-:Y:S01]  /*03d0*/  FMUL R12, R12, 0.5 ;  /* 0x3f0000000c0c7820 */ /* 0x000fe20000400000 */
[----:B------:R-:W-:Y:S02]  /*03e0*/  FSETP.NAN.AND P2, PT, R2, R2, PT ;  /* 0x000000020200720b */ /* 0x000fe40003f48000 */
[----:B------:R-:W-:Y:S02]  /*03f0*/  LOP3.LUT P3, RZ, R6, 0xff, RZ, 0xc0, !PT ;  /* 0x000000ff06ff7812 */ /* 0x000fe4000786c0ff */
[----:B------:R-:W-:Y:S01]  /*0400*/  LOP3.LUT P4, RZ, R10, 0xff, RZ, 0xc0, !PT ;  /* 0x000000ff0aff7812 */ /* 0x000fe2000788c0ff */
[----:B------:R-:W-:Y:S01]  /*0410*/  FMUL R19, R19, 0.5 ;  /* 0x3f00000013137820 */ /* 0x000fe20000400000 */
[----:B------:R-:W-:Y:S02]  /*0420*/  FSEL R8, R8, -1.00000000000000000000e+09, !P3 ;  /* 0xce6e6b2808087808 */ /* 0x000fe40005800000 */
[----:B------:R-:W-:-:S02]  /*0430*/  LOP3.LUT P5, RZ, R17, 0xff, RZ, 0xc0, !PT ;  /* 0x000000ff11ff7812 */ /* 0x000fc400078ac0ff */
[----:B0-----:R-:W-:Y:S02]  /*0440*/  FSEL R5, R12, -1.00000000000000000000e+09, !P4 ;  /* 0xce6e6b280c057808 */ /* 0x001fe40006000000 */
[----:B------:R-:W-:Y:S02]  /*0450*/  FSEL R19, R19, -1.00000000000000000000e+09, !P5 ;  /* 0xce6e6b2813137808 */ /* 0x000fe40006800000 */
[----:B------:R-:W-:Y:S02]  /*0460*/  @!P1 FSEL R2, R2, R15, P2 ;  /* 0x0000000f02029208 */ /* 0x000fe40001000000 */
[----:B------:R-:W-:Y:S01]  /*0470*/  FSETP.GT.AND P1, PT, R8, R5, PT ;  /* 0x000000050800720b */ /* 0x000fe20003f24000 */
[----:B------:R-:W-:Y:S01]  /*0480*/  FMUL R16, R16, 0.5 ;  /* 0x3f00000010107820 */ /* 0x000fe20000400000 */
[----:B------:R-:W-:Y:S02]  /*0490*/  FSETP.GT.AND P3, PT, R2, R19, PT ;  /* 0x000000130200720b */ /* 0x000fe40003f64000 */
[----:B------:R-:W-:-:S02]  /*04a0*/  LOP3.LUT P4, RZ, R14, 0xff, RZ, 0xc0, !PT ;  /* 0x000000ff0eff7812 */ /* 0x000fc4000788c0ff */
[C---:B------:R-:W-:Y:S02]  /*04b0*/  FSETP.NAN.AND P2, PT, R8.reuse, R8, PT ;  /* 0x000000080800720b */ /* 0x040fe40003f48000 */
[----:B------:R-:W-:Y:S02]  /*04c0*/  FSEL R3, R8, R5, P1 ;  /* 0x0000000508037208 */ /* 0x000fe40000800000 */
[----:B------:R-:W-:Y:S02]  /*04d0*/  FSEL R16, R16, -1.00000000000000000000e+09, !P4 ;  /* 0xce6e6b2810107808 */ /* 0x000fe40006000000 */
[----:B------:R-:W-:Y:S02]  /*04e0*/  FSEL R3, R8, R3, P2 ;  /* 0x0000000308037208 */ /* 0x000fe40001000000 */
[----:B------:R-:W-:Y:S02]  /*04f0*/  FSETP.NAN.AND P2, PT, R2, R2, PT ;  /* 0x000000020200720b */ /* 0x000fe40003f48000 */
[----:B------:R-:W-:-:S02]  /*0500*/  FSETP.GT.AND P1, PT, R3, R16, PT ;  /* 0x000000100300720b */ /* 0x000fc40003f24000 */
[----:B------:R-:W-:Y:S01]  /*0510*/  @!P3 FSEL R2, R2, R19, P2 ;  /* 0x000000130202b208 */ /* 0x000fe20001000000 */
[----:B------:R-:W-:Y:S01]  /*0520*/  FMUL R20, R20, 0.5 ;  /* 0x3f00000014147820 */ /* 0x000fe20000400000 */
[----:B------:R-:W-:Y:S02]  /*0530*/  LOP3.LUT P3, RZ, R18, 0xff, RZ, 0xc0, !PT ;  /* 0x000000ff12ff7812 */ /* 0x000fe4000786c0ff */
[----:B------:R-:W-:Y:S01]  /*0540*/  FSETP.NAN.AND P2, PT, R3, R3, PT ;  /* 0x000000030300720b */ /* 0x000fe20003f48000 */
[--C-:B------:R-:W-:Y:S01]  /*0550*/  FADD R7, R7, -R2.reuse ;  /* 0x8000000207077221 */ /* 0x100fe20000000000 */
[----:B------:R-:W-:Y:S01]  /*0560*/  FADD R22, R22, -R2 ;  /* 0x8000000216167221 */ /* 0x000fe20000000000 */
[----:B------:R-:W-:Y:S02]  /*0570*/  FSEL R20, R20, -1.00000000000000000000e+09, !P3 ;  /* 0xce6e6b2814147808 */ /* 0x000fe40005800000 */
[----:B------:R-:W-:Y:S01]  /*0580*/  FMUL R7, R7, 1.4426950216293334961 ;  /* 0x3fb8aa3b07077820 */ /* 0x000fe20000400000 */
[----:B------:R-:W-:Y:S01]  /*0590*/  FMUL R22, R22, 1.4426950216293334961 ;  /* 0x3fb8aa3b16167820 */ /* 0x000fe20000400000 */
[----:B------:R-:W-:-:S03]  /*05a0*/  @!P1 FSEL R3, R3, R16, P2 ;  /* 0x0000001003039208 */ /* 0x000fc60001000000 */
[----:B------:R-:W-:Y:S02]  /*05b0*/  FSETP.GEU.AND P6, PT, R7, -126, PT ;  /* 0xc2fc00000700780b */ /* 0x000fe40003fce000 */
[C---:B------:R-:W-:Y:S02]  /*05c0*/  FSETP.GT.AND P1, PT, R3.reuse, R20, PT ;  /* 0x000000140300720b */ /* 0x040fe40003f24000 */
[----:B------:R-:W-:Y:S02]  /*05d0*/  FSETP.GEU.AND P5, PT, R22, -126, PT ;  /* 0xc2fc00001600780b */ /* 0x000fe40003fae000 */
[----:B------:R-:W-:-:S07]  /*05e0*/  FSETP.NAN.AND P2, PT, R3, R3, PT ;  /* 0x000000030300720b */ /* 0x000fce0003f48000 */
[----:B------:R-:W-:Y:S02]  /*05f0*/  @!P6 FMUL R7, R7, 0.5 ;  /* 0x3f0000000707e820 */ /* 0x000fe40000400000 */
[----:B------:R-:W-:Y:S02]  /*0600*/  @!P1 FSEL R3, R3, R20, P2 ;  /* 0x0000001403039208 */ /* 0x000fe40001000000 */
[----:B------:R-:W-:Y:S01]  /*0610*/  @!P5 FMUL R22, R22, 0.5 ;  /* 0x3f0000001616d820 */ /* 0x000fe20000400000 */
[----:B------:R-:W0:Y:S02]  /*0620*/  MUFU.EX2 R9, R7 ;  /* 0x0000000700097308 */ /* 0x000e240000000800 */
[--C-:B------:R-:W-:Y:S01]  /*0630*/  FADD R8, R8, -R3.reuse ;  /* 0x8000000308087221 */ /* 0x100fe20000000000 */
[----:B------:R-:W-:Y:S01]  /*0640*/  FADD R5, R5, -R3 ;  /* 0x8000000305057221 */ /* 0x000fe20000000000 */
[----:B------:R-:W-:Y:S02]  /*0650*/  FADD R15, R15, -R2 ;  /* 0x800000020f0f7221 */ /* 0x000fe40000000000 */
[----:B------:R-:W-:-:S02]  /*0660*/  FMUL R8, R8, 1.4426950216293334961 ;  /* 0x3fb8aa3b08087820 */ /* 0x000fc40000400000 */
[----:B------:R-:W1:Y:S01]  /*0670*/  MUFU.EX2 R22, R22 ;  /* 0x0000001600167308 */ /* 0x000e620000000800 */
[----:B------:R-:W-:Y:S01]  /*0680*/  FMUL R10, R5, 1.4426950216293334961 ;  /* 0x3fb8aa3b050a7820 */ /* 0x000fe20000400000 */
[--C-:B------:R-:W-:Y:S01]  /*0690*/  FADD R16, R16, -R3.reuse ;  /* 0x8000000310107221 */ /* 0x100fe20000000000 */
[----:B------:R-:W-:Y:S01]  /*06a0*/  FSETP.GEU.AND P1, PT, R8, -126, PT ;  /* 0xc2fc00000800780b */ /* 0x000fe20003f2e000 */
[----:B------:R-:W-:Y:S01]  /*06b0*/  FMUL R15, R15, 1.4426950216293334961 ;  /* 0x3fb8aa3b0f0f7820 */ /* 0x000fe20000400000 */
[----:B------:R-:W-:Y:S01]  /*06c0*/  FADD R19, R19, -R2 ;  /* 0x8000000213137221 */ /* 0x000fe20000000000 */
[----:B------:R-:W-:Y:S01]  /*06d0*/  FMUL R16, R16, 1.4426950216293334961 ;  /* 0x3fb8aa3b10107820 */ /* 0x000fe20000400000 */
[----:B------:R-:W-:Y:S01]  /*06e0*/  FADD R20, R20, -R3 ;  /* 0x8000000314147221 */ /* 0x000fe20000000000 */
[----:B------:R-:W-:Y:S01]  /*06f0*/  FSETP.GEU.AND P4, PT, R10, -126, PT ;  /* 0xc2fc00000a00780b */ /* 0x000fe20003f8e000 */
[----:B------:R-:W-:Y:S01]  /*0700*/  FMUL R19, R19, 1.4426950216293334961 ;  /* 0x3fb8aa3b13137820 */ /* 0x000fe20000400000 */
[----:B0-----:R-:W-:Y:S01]  /*0710*/  @!P6 FMUL R9, R9, R9 ;  /* 0x000000090909e220 */ /* 0x001fe20000400000 */
[----:B------:R-:W-:Y:S01]  /*0720*/  FMUL R20, R20, 1.4426950216293334961 ;  /* 0x3fb8aa3b14147820 */ /* 0x000fe20000400000 */
[----:B------:R-:W-:Y:S01]  /*0730*/  FSETP.GEU.AND P3, PT, R15, -126, PT ;  /* 0xc2fc00000f00780b */ /* 0x000fe20003f6e000 */
[----:B------:R-:W0:Y:S01]  /*0740*/  LDC.64 R4, c[0x0][0x220] ;  /* 0x00008800ff047b82 */ /* 0x000e220000000a00 */
[----:B------:R-:W-:Y:S01]  /*0750*/  FSETP.GEU.AND P6, PT, R16, -126, PT ;  /* 0xc2fc00001000780b */ /* 0x000fe20003fce000 */
[----:B-1----:R-:W-:Y:S01]  /*0760*/  @!P5 FMUL R22, R22, R22 ;  /* 0x000000161616d220 */ /* 0x002fe20000400000 */
[----:B------:R-:W-:-:S02]  /*0770*/  FSETP.GEU.AND P2, PT, R19, -126, PT ;  /* 0xc2fc00001300780b */ /* 0x000fc40003f4e000 */
[----:B------:R-:W-:Y:S01]  /*0780*/  FSETP.GEU.AND P5, PT, R20, -126, PT ;  /* 0xc2fc00001400780b */ /* 0x000fe20003fae000 */
[----:B------:R-:W-:Y:S02]  /*0790*/  @!P1 FMUL R8, R8, 0.5 ;  /* 0x3f00000008089820 */ /* 0x000fe40000400000 */
[----:B------:R-:W-:Y:S01]  /*07a0*/  @!P4 FMUL R10, R10, 0.5 ;  /* 0x3f0000000a0ac820 */ /* 0x000fe20000400000 */
[----:B------:R-:W1:Y:S03]  /*07b0*/  LDC.64 R6, c[0x0][0x228] ;  /* 0x00008a00ff067b82 */ /* 0x000e660000000a00 */
[----:B------:R-:W-:Y:S01]  /*07c0*/  @!P3 FMUL R15, R15, 0.5 ;  /* 0x3f0000000f0fb820 */ /* 0x000fe20000400000 */
[----:B------:R-:W2:Y:S01]  /*07d0*/  MUFU.EX2 R8, R8 ;  /* 0x0000000800087308 */ /* 0x000ea20000000800 */
[----:B------:R-:W-:Y:S02]  /*07e0*/  @!P6 FMUL R16, R16, 0.5 ;  /* 0x3f0000001010e820 */ /* 0x000fe40000400000 */
[----:B------:R-:W-:-:S05]  /*07f0*/  @!P2 FMUL R19, R19, 0.5 ;  /* 0x3f0000001313a820 */ /* 0x000fca0000400000 */
[----:B------:R-:W3:Y:S01]  /*0800*/  MUFU.EX2 R11, R10 ;  /* 0x0000000a000b7308 */ /* 0x000ee20000000800 */
[----:B------:R-:W-:-:S07]  /*0810*/  @!P5 FMUL R20, R20, 0.5 ;  /* 0x3f0000001414d820 */ /* 0x000fce0000400000 */
[----:B------:R-:W4:Y:S08]  /*0820*/  MUFU.EX2 R12, R15 ;  /* 0x0000000f000c7308 */ /* 0x000f300000000800 */
[----:B------:R-:W5:Y:S01]  /*0830*/  MUFU.EX2 R13, R16 ;  /* 0x00000010000d7308 */ /* 0x000f620000000800 */
[----:B--2---:R-:W-:-:S07]  /*0840*/  @!P1 FMUL R8, R8, R8 ;  /* 0x0000000808089220 */ /* 0x004fce0000400000 */
[----:B------:R-:W2:Y:S01]  /*0850*/  MUFU.EX2 R14, R19 ;  /* 0x00000013000e7308 */ /* 0x000ea20000000800 */
[----:B---3--:R-:W-:-:S07]  /*0860*/  @!P4 FMUL R11, R11, R11 ;  /* 0x0000000b0b0bc220 */ /* 0x008fce0000400000 */
[----:B------:R-:W3:Y:S01]  /*0870*/  MUFU.EX2 R15, R20 ;  /* 0x00000014000f7308 */ /* 0x000ee20000000800 */
[----:B------:R-:W-:Y:S01]  /*0880*/  FADD R9, R9, R22 ;  /* 0x0000001609097221 */ /* 0x000fe20000000000 */
[----:B------:R-:W-:Y:S01]  /*0890*/  FADD R8, R8, R11 ;  /* 0x0000000b08087221 */ /* 0x000fe20000000000 */
[----:B----4-:R-:W-:Y:S01]  /*08a0*/  @!P3 FMUL R12, R12, R12 ;  /* 0x0000000c0c0cb220 */ /* 0x010fe20000400000 */
[----:B-----5:R-:W-:Y:S01]  /*08b0*/  @!P6 FMUL R13, R13, R13 ;  /* 0x0000000d0d0de220 */ /* 0x020fe20000400000 */
[----:B0-----:R-:W-:-:S04]  /*08c0*/  IMAD.WIDE R4, R0, 0x4, R4 ;  /* 0x0000000400047825 */ /* 0x001fc800078e0204 */
[----:B------:R-:W-:Y:S01]  /*08d0*/  FADD R9, R9, R12 ;  /* 0x0000000c09097221 */ /* 0x000fe20000000000 */
[----:B------:R-:W-:Y:S01]  /*08e0*/  FADD R8, R8, R13 ;  /* 0x0000000d08087221 */ /* 0x000fe20000000000 */
[----:B--2---:R-:W-:Y:S01]  /*08f0*/  @!P2 FMUL R14, R14, R14 ;  /* 0x0000000e0e0ea220 */ /* 0x004fe20000400000 */
[----:B------:R0:W-:Y:S01]  /*0900*/  @!P0 STG.E.64 desc[UR4][R4.64], R2 ;  /* 0x0000000204008986 */ /* 0x0001e2000c101b04 */
[----:B-1----:R-:W-:-:S04]  /*0910*/  IMAD.WIDE R6, R0, 0x4, R6 ;  /* 0x0000000400067825 */ /* 0x002fc800078e0206 */
[----:B---3--:R-:W-:Y:S01]  /*0920*/  @!P5 FMUL R15, R15, R15 ;  /* 0x0000000f0f0fd220 */ /* 0x008fe20000400000 */
[----:B------:R-:W-:-:S03]  /*0930*/  FADD R14, R9, R14 ;  /* 0x0000000e090e7221 */ /* 0x000fc60000000000 */
[----:B------:R-:W-:Y:S01]  /*0940*/  FADD R15, R8, R15 ;  /* 0x0000000f080f7221 */ /* 0x000fe20000000000 */
[----:B0-----:R-:W-:Y:S06]  /*0950*/  @P0 EXIT ;  /* 0x000000000000094d */ /* 0x001fec0003800000 */
[----:B------:R-:W-:Y:S01]  /*0960*/  STG.E.64 desc[UR4][R6.64], R14 ;  /* 0x0000000e06007986 */ /* 0x000fe2000c101b04 */
[----:B------:R-:W-:Y:S05]  /*0970*/  EXIT ;  /* 0x000000000000794d */ /* 0x000fea0003800000 */
.L_x_0:
[----:B------:R-:W-:-:S00]  /*0980*/  BRA `(.L_x_0) ;  /* 0xfffffffc00fc7947 */ /* 0x000fc0000383ffff */
[----:B------:R-:W-:-:S00]  /*0990*/  NOP ;  /* 0x0000000000007918 */ /* 0x000fc00000000000 */
        /* <DEDUP_REMOVED lines=14> */
.L_x_1:


//--------------------- .nv.constant0.triton_poi_fused__softmax_div_masked_fill_sqrt_3 --------------------------
	.section	.nv.constant0.triton_poi_fused__softmax_div_masked_fill_sqrt_3,"a",@progbits
	.sectionflags	@""
	.align	4
.nv.constant0.triton_poi_fused__softmax_div_masked_fill_sqrt_3:
	.zero		564
